//
// Generated by NVIDIA NVVM Compiler
//
// Compiler Build ID: CL-36424714
// Cuda compilation tools, release 13.0, V13.0.88
// Based on NVVM 20.0.0
//

.version 9.0
.target sm_100
.address_size 64

	// .globl	_Z9matrixAddPfS_S_

.visible .entry _Z9matrixAddPfS_S_(
	.param .u64 .ptr .align 1 _Z9matrixAddPfS_S__param_0,
	.param .u64 .ptr .align 1 _Z9matrixAddPfS_S__param_1,
	.param .u64 .ptr .align 1 _Z9matrixAddPfS_S__param_2
)
{
	.reg .b32 	%r<5>;
	.reg .b32 	%f<4>;
	.reg .b64 	%rd<11>;

	ld.param.u64 	%rd1, [_Z9matrixAddPfS_S__param_0];
	ld.param.u64 	%rd2, [_Z9matrixAddPfS_S__param_1];
	ld.param.u64 	%rd3, [_Z9matrixAddPfS_S__param_2];
	cvta.to.global.u64 	%rd4, %rd3;
	cvta.to.global.u64 	%rd5, %rd2;
	cvta.to.global.u64 	%rd6, %rd1;
	mov.u32 	%r1, %ctaid.x;
	mov.u32 	%r2, %tid.x;
	mov.u32 	%r3, %ntid.x;
	mad.lo.s32 	%r4, %r2, %r3, %r1;
	mul.wide.s32 	%rd7, %r4, 4;
	add.s64 	%rd8, %rd6, %rd7;
	ld.global.f32 	%f1, [%rd8];
	add.s64 	%rd9, %rd5, %rd7;
	ld.global.f32 	%f2, [%rd9];
	add.f32 	%f3, %f1, %f2;
	add.s64 	%rd10, %rd4, %rd7;
	st.global.f32 	[%rd10], %f3;
	ret;

}


// ===== COMPILED SASS (sm_100) =====

	.target	sm_100

	.elftype	@"ET_EXEC"


//--------------------- .note.nv.tkinfo           --------------------------
	.section	.note.nv.tkinfo,"",@"SHT_NOTE"
	.sectionflags	@"SHF_NOTE_NV_TKINFO"
	.tkinfo
        /*0018*/ 	.word	0x00000002
        /*0030*/ 	.string	""
        /*0030*/ 	.string	"ptxas"
        /*0030*/ 	.string	"Cuda compilation tools, release 13.0, V13.0.88"
        /*0030*/ 	.string	"Build cuda_13.0.r13.0/compiler.36424714_0"
        /*0030*/ 	.string	"-arch sm_100 -m 64 "



//--------------------- .note.nv.cuinfo           --------------------------
	.section	.note.nv.cuinfo,"",@"SHT_NOTE"
	.sectionflags	@"SHF_NOTE_NV_CUINFO"
        /*0018*/ 	.short	0x0002
        /*001a*/ 	.short	0x0064
        /*001c*/ 	.short	0x0082
	.zero		2


//--------------------- .nv.info                  --------------------------
	.section	.nv.info,"",@"SHT_CUDA_INFO"
	.align	4


	//----- nvinfo : EIATTR_REGCOUNT
	.align		4
        /*0000*/ 	.byte	0x04, 0x2f
        /*0002*/ 	.short	(.L_1 - .L_0)
	.align		4
.L_0:
        /*0004*/ 	.word	index@(_Z9matrixAddPfS_S_)
        /*0008*/ 	.word	0x0000000c


	//----- nvinfo : EIATTR_FRAME_SIZE
	.align		4
.L_1:
        /*000c*/ 	.byte	0x04, 0x11
        /*000e*/ 	.short	(.L_3 - .L_2)
	.align		4
.L_2:
        /*0010*/ 	.word	index@(_Z9matrixAddPfS_S_)
        /*0014*/ 	.word	0x00000000


	//----- nvinfo : EIATTR_MIN_STACK_SIZE
	.align		4
.L_3:
        /*0018*/ 	.byte	0x04, 0x12
        /*001a*/ 	.short	(.L_5 - .L_4)
	.align		4
.L_4:
        /*001c*/ 	.word	index@(_Z9matrixAddPfS_S_)
        /*0020*/ 	.word	0x00000000
.L_5:


//--------------------- .nv.compat                --------------------------
	.section	.nv.compat,"",@"SHT_CUDA_COMPAT_INFO"
	.align	4
        /*0000*/ 	.byte	0x02, 0x09, 0x00, 0x00, 0x02, 0x02, 0x01, 0x00, 0x02, 0x05, 0x05, 0x00, 0x03, 0x07, 0x01, 0x01
        /*0010*/ 	.byte	0x02, 0x03, 0x00, 0x00, 0x02, 0x06, 0x01, 0x00, 0x04, 0x0b, 0x08, 0x00, 0x09, 0x00, 0x00, 0x00
        /*0020*/ 	.byte	0x00, 0x00, 0x00, 0x00


//--------------------- .nv.info._Z9matrixAddPfS_S_ --------------------------
	.section	.nv.info._Z9matrixAddPfS_S_,"",@"SHT_CUDA_INFO"
	.sectionflags	@""
	.align	4


	//----- nvinfo : EIATTR_CUDA_API_VERSION
	.align		4
        /*0000*/ 	.byte	0x04, 0x37
        /*0002*/ 	.short	(.L_7 - .L_6)
.L_6:
        /*0004*/ 	.word	0x00000082


	//----- nvinfo : EIATTR_KPARAM_INFO
	.align		4
.L_7:
        /*0008*/ 	.byte	0x04, 0x17
        /*000a*/ 	.short	(.L_9 - .L_8)
.L_8:
        /*000c*/ 	.word	0x00000000
        /*0010*/ 	.short	0x0002
        /*0012*/ 	.short	0x0010
        /*0014*/ 	.byte	0x00, 0xf5, 0x21, 0x00


	//----- nvinfo : EIATTR_KPARAM_INFO
	.align		4
.L_9:
        /*0018*/ 	.byte	0x04, 0x17
        /*001a*/ 	.short	(.L_11 - .L_10)
.L_10:
        /*001c*/ 	.word	0x00000000
        /*0020*/ 	.short	0x0001
        /*0022*/ 	.short	0x0008
        /*0024*/ 	.byte	0x00, 0xf5, 0x21, 0x00


	//----- nvinfo : EIATTR_KPARAM_INFO
	.align		4
.L_11:
        /*0028*/ 	.byte	0x04, 0x17
        /*002a*/ 	.short	(.L_13 - .L_12)
.L_12:
        /*002c*/ 	.word	0x00000000
        /*0030*/ 	.short	0x0000
        /*0032*/ 	.short	0x0000
        /*0034*/ 	.byte	0x00, 0xf5, 0x21, 0x00


	//----- nvinfo : EIATTR_SPARSE_MMA_MASK
	.align		4
.L_13:
        /*0038*/ 	.byte	0x03, 0x50
        /*003a*/ 	.short	0x0000


	//----- nvinfo : EIATTR_MAXREG_COUNT
	.align		4
        /*003c*/ 	.byte	0x03, 0x1b
        /*003e*/ 	.short	0x00ff


	//----- nvinfo : EIATTR_MERCURY_ISA_VERSION
	.align		4
        /*0040*/ 	.byte	0x03, 0x5f
        /*0042*/ 	.short	0x0101


	//----- nvinfo : EIATTR_VRC_CTA_INIT_COUNT
	.align		4
        /*0044*/ 	.byte	0x02, 0x4a
	.zero		1
	.zero		1


	//----- nvinfo : EIATTR_EXIT_INSTR_OFFSETS
	.align		4
        /*0048*/ 	.byte	0x04, 0x1c
        /*004a*/ 	.short	(.L_15 - .L_14)


	//   ....[0]....
.L_14:
        /*004c*/ 	.word	0x00000100


	//----- nvinfo : EIATTR_CBANK_PARAM_SIZE
	.align		4
.L_15:
        /*0050*/ 	.byte	0x03, 0x19
        /*0052*/ 	.short	0x0018


	//----- nvinfo : EIATTR_PARAM_CBANK
	.align		4
        /*0054*/ 	.byte	0x04, 0x0a
        /*0056*/ 	.short	(.L_17 - .L_16)
	.align		4
.L_16:
        /*0058*/ 	.word	index@(.nv.constant0._Z9matrixAddPfS_S_)
        /*005c*/ 	.short	0x0380
        /*005e*/ 	.short	0x0018


	//----- nvinfo : EIATTR_SW_WAR
	.align		4
.L_17:
        /*0060*/ 	.byte	0x04, 0x36
        /*0062*/ 	.short	(.L_19 - .L_18)
.L_18:
        /*0064*/ 	.word	0x00000008
.L_19:


//--------------------- .nv.callgraph             --------------------------
	.section	.nv.callgraph,"",@"SHT_CUDA_CALLGRAPH"
	.align	4
	.sectionentsize	8
	.align		4
        /*0000*/ 	.word	0x00000000
	.align		4
        /*0004*/ 	.word	0xffffffff
	.align		4
        /*0008*/ 	.word	0x00000000
	.align		4
        /*000c*/ 	.word	0xfffffffe
	.align		4
        /*0010*/ 	.word	0x00000000
	.align		4
        /*0014*/ 	.word	0xfffffffd
	.align		4
        /*0018*/ 	.word	0x00000000
	.align		4
        /*001c*/ 	.word	0xfffffffc


//--------------------- .text._Z9matrixAddPfS_S_  --------------------------
	.section	.text._Z9matrixAddPfS_S_,"ax",@progbits
	.align	128
        .global         _Z9matrixAddPfS_S_
        .type           _Z9matrixAddPfS_S_,@function
        .size           _Z9matrixAddPfS_S_,(.L_x_1 - _Z9matrixAddPfS_S_)
        .other          _Z9matrixAddPfS_S_,@"STO_CUDA_ENTRY STV_DEFAULT"
_Z9matrixAddPfS_S_:
.text._Z9matrixAddPfS_S_:
[----:B------:R-:W-:Y:S01]  /*0000*/  LDC R1, c[0x0][0x37c] ;  /* 0x0000df00ff017b82 */ /* 0x000fe20000000800 */
[----:B------:R-:W0:Y:S07]  /*0010*/  S2R R9, SR_TID.X ;  /* 0x0000000000097919 */ /* 0x000e2e0000002100 */
[----:B------:R-:W0:Y:S01]  /*0020*/  S2UR UR6, SR_CTAID.X ;  /* 0x00000000000679c3 */ /* 0x000e220000002500 */
[----:B------:R-:W1:Y:S07]  /*0030*/  LDCU.64 UR4, c[0x0][0x358] ;  /* 0x00006b00ff0477ac */ /* 0x000e6e0008000a00 */
[----:B------:R-:W0:Y:S08]  /*0040*/  LDC R0, c[0x0][0x360] ;  /* 0x0000d800ff007b82 */ /* 0x000e300000000800 */
[----:B------:R-:W2:Y:S08]  /*0050*/  LDC.64 R2, c[0x0][0x380] ;  /* 0x0000e000ff027b82 */ /* 0x000eb00000000a00 */
[----:B------:R-:W3:Y:S01]  /*0060*/  LDC.64 R4, c[0x0][0x388] ;  /* 0x0000e200ff047b82 */ /* 0x000ee20000000a00 */
[----:B0-----:R-:W-:-:S07]  /*0070*/  IMAD R9, R9, R0, UR6 ;  /* 0x0000000609097e24 */ /* 0x001fce000f8e0200 */
[----:B------:R-:W0:Y:S01]  /*0080*/  LDC.64 R6, c[0x0][0x390] ;  /* 0x0000e400ff067b82 */ /* 0x000e220000000a00 */
[----:B--2---:R-:W-:-:S06]  /*0090*/  IMAD.WIDE R2, R9, 0x4, R2 ;  /* 0x0000000409027825 */ /* 0x004fcc00078e0202 */
[----:B-1----:R-:W2:Y:S01]  /*00a0*/  LDG.E R2, desc[UR4][R2.64] ;  /* 0x0000000402027981 */ /* 0x002ea2000c1e1900 */
[----:B---3--:R-:W-:-:S06]  /*00b0*/  IMAD.WIDE R4, R9, 0x4, R4 ;  /* 0x0000000409047825 */ /* 0x008fcc00078e0204 */
[----:B------:R-:W2:Y:S01]  /*00c0*/  LDG.E R5, desc[UR4][R4.64] ;  /* 0x0000000404057981 */ /* 0x000ea2000c1e1900 */
[----:B0-----:R-:W-:-:S04]  /*00d0*/  IMAD.WIDE R6, R9, 0x4, R6 ;  /* 0x0000000409067825 */ /* 0x001fc800078e0206 */
[----:B--2---:R-:W-:-:S05]  /*00e0*/  FADD R9, R2, R5 ;  /* 0x0000000502097221 */ /* 0x004fca0000000000 */
[----:B------:R-:W-:Y:S01]  /*00f0*/  STG.E desc[UR4][R6.64], R9 ;  /* 0x0000000906007986 */ /* 0x000fe2000c101904 */
[----:B------:R-:W-:Y:S05]  /*0100*/  EXIT ;  /* 0x000000000000794d */ /* 0x000fea0003800000 */
.L_x_0:
[----:B------:R-:W-:-:S00]  /*0110*/  BRA `(.L_x_0) ;  /* 0xfffffffc00fc7947 */ /* 0x000fc0000383ffff */
[----:B------:R-:W-:-:S00]  /*0120*/  NOP ;  /* 0x0000000000007918 */ /* 0x000fc00000000000 */
        /* <DEDUP_REMOVED lines=13> */
.L_x_1:


//--------------------- .nv.shared.reserved.0     --------------------------
	.section	.nv.shared.reserved.0,"aw",@nobits
	.weak		__nv_reservedSMEM_offset_0_alias
	.size		__nv_reservedSMEM_offset_0_alias, 0, 64
	.other		__nv_reservedSMEM_offset_0_alias,@"STO_CUDA_RESERVED_SHARED STV_DEFAULT"
__nv_reservedSMEM_offset_0_alias:
	.zero		0
	.zero		64


//--------------------- .nv.constant0._Z9matrixAddPfS_S_ --------------------------
	.section	.nv.constant0._Z9matrixAddPfS_S_,"a",@progbits
	.sectionflags	@""
	.align	4
.nv.constant0._Z9matrixAddPfS_S_:
	.zero		920


//--------------------- SYMBOLS --------------------------

	.type		.nv.reservedSmem.offset0,@object
	.size		.nv.reservedSmem.offset0,0x4
